//
// Generated by NVIDIA NVVM Compiler
//
// Compiler Build ID: CL-36424714
// Cuda compilation tools, release 13.0, V13.0.88
// Based on NVVM 20.0.0
//

.version 9.0
.target sm_100
.address_size 64

	// .globl	_Z6kernelPiS_S_iiiii
// _ZZ6kernelPiS_S_iiiiiE4fila has been demoted

.visible .entry _Z6kernelPiS_S_iiiii(
	.param .u64 .ptr .align 1 _Z6kernelPiS_S_iiiii_param_0,
	.param .u64 .ptr .align 1 _Z6kernelPiS_S_iiiii_param_1,
	.param .u64 .ptr .align 1 _Z6kernelPiS_S_iiiii_param_2,
	.param .u32 _Z6kernelPiS_S_iiiii_param_3,
	.param .u32 _Z6kernelPiS_S_iiiii_param_4,
	.param .u32 _Z6kernelPiS_S_iiiii_param_5,
	.param .u32 _Z6kernelPiS_S_iiiii_param_6,
	.param .u32 _Z6kernelPiS_S_iiiii_param_7
)
{
	.reg .pred 	%p<3>;
	.reg .b32 	%r<228>;
	.reg .b32 	%f<46>;
	.reg .b64 	%rd<33>;
	// demoted variable
	.shared .align 4 .u32 _ZZ6kernelPiS_S_iiiiiE4fila;
	ld.param.u64 	%rd14, [_Z6kernelPiS_S_iiiii_param_2];
	ld.param.u32 	%r13, [_Z6kernelPiS_S_iiiii_param_7];
	cvta.to.global.u64 	%rd1, %rd14;
	mov.u32 	%r1, %tid.x;
	mov.u32 	%r2, %ctaid.x;
	add.s32 	%r3, %r2, 2;
	st.shared.u32 	[_ZZ6kernelPiS_S_iiiiiE4fila], %r3;
	add.s32 	%r4, %r13, -4;
	setp.ge.s32 	%p1, %r1, %r4;
	@%p1 bra 	$L__BB0_3;
	ld.param.u32 	%r225, [_Z6kernelPiS_S_iiiii_param_5];
	ld.param.u32 	%r223, [_Z6kernelPiS_S_iiiii_param_3];
	ld.param.u64 	%rd31, [_Z6kernelPiS_S_iiiii_param_1];
	ld.param.u64 	%rd30, [_Z6kernelPiS_S_iiiii_param_0];
	cvta.to.global.u64 	%rd15, %rd30;
	cvta.to.global.u64 	%rd16, %rd31;
	mul.lo.s32 	%r14, %r225, %r2;
	cvt.u64.u32 	%rd17, %r14;
	mul.lo.s32 	%r15, %r2, %r223;
	cvt.s64.s32 	%rd18, %r15;
	add.s64 	%rd2, %rd15, %rd18;
	cvt.s64.s32 	%rd19, %r223;
	add.s64 	%rd3, %rd1, %rd19;
	add.s64 	%rd4, %rd2, %rd19;
	add.s64 	%rd5, %rd3, %rd19;
	add.s64 	%rd6, %rd4, %rd19;
	add.s64 	%rd7, %rd5, %rd19;
	add.s64 	%rd8, %rd6, %rd19;
	mad.lo.s32 	%r227, %r3, %r13, %r1;
	add.s32 	%r226, %r1, 2;
	mul.wide.u32 	%rd20, %r1, 4;
	add.s64 	%rd21, %rd20, %rd17;
	add.s64 	%rd32, %rd16, %rd21;
$L__BB0_2:
	ld.param.u32 	%r224, [_Z6kernelPiS_S_iiiii_param_3];
	add.s32 	%r16, %r227, 2;
	rem.s32 	%r17, %r16, %r13;
	add.s32 	%r18, %r17, -2;
	ld.global.u32 	%r19, [%rd1];
	mul.wide.s32 	%rd22, %r18, 4;
	add.s64 	%rd23, %rd2, %rd22;
	ld.global.u32 	%r20, [%rd23];
	mul.lo.s32 	%r21, %r20, %r19;
	mul.hi.s32 	%r22, %r21, -267452175;
	add.s32 	%r23, %r22, %r21;
	shr.u32 	%r24, %r23, 31;
	shr.s32 	%r25, %r23, 8;
	add.s32 	%r26, %r25, %r24;
	ld.global.u32 	%r27, [%rd1+4];
	ld.global.u32 	%r28, [%rd23+4];
	mul.lo.s32 	%r29, %r28, %r27;
	mul.hi.s32 	%r30, %r29, -267452175;
	add.s32 	%r31, %r30, %r29;
	shr.u32 	%r32, %r31, 31;
	shr.s32 	%r33, %r31, 8;
	add.s32 	%r34, %r33, %r32;
	add.s32 	%r35, %r26, %r34;
	ld.global.u32 	%r36, [%rd1+8];
	ld.global.u32 	%r37, [%rd23+8];
	mul.lo.s32 	%r38, %r37, %r36;
	mul.hi.s32 	%r39, %r38, -267452175;
	add.s32 	%r40, %r39, %r38;
	shr.u32 	%r41, %r40, 31;
	shr.s32 	%r42, %r40, 8;
	add.s32 	%r43, %r42, %r41;
	add.s32 	%r44, %r35, %r43;
	cvt.rn.f32.s32 	%f1, %r44;
	ld.global.u32 	%r45, [%rd1+12];
	ld.global.u32 	%r46, [%rd23+12];
	mul.lo.s32 	%r47, %r46, %r45;
	mul.hi.s32 	%r48, %r47, -267452175;
	add.s32 	%r49, %r48, %r47;
	shr.u32 	%r50, %r49, 31;
	shr.s32 	%r51, %r49, 8;
	add.s32 	%r52, %r51, %r50;
	cvt.rn.f32.s32 	%f2, %r52;
	add.f32 	%f3, %f1, %f2;
	ld.global.u32 	%r53, [%rd1+16];
	ld.global.u32 	%r54, [%rd23+16];
	mul.lo.s32 	%r55, %r54, %r53;
	mul.hi.s32 	%r56, %r55, -267452175;
	add.s32 	%r57, %r56, %r55;
	shr.u32 	%r58, %r57, 31;
	shr.s32 	%r59, %r57, 8;
	add.s32 	%r60, %r59, %r58;
	cvt.rn.f32.s32 	%f4, %r60;
	add.f32 	%f5, %f3, %f4;
	ld.global.u32 	%r61, [%rd3];
	add.s64 	%rd24, %rd4, %rd22;
	ld.global.u32 	%r62, [%rd24];
	mul.lo.s32 	%r63, %r62, %r61;
	mul.hi.s32 	%r64, %r63, -267452175;
	add.s32 	%r65, %r64, %r63;
	shr.u32 	%r66, %r65, 31;
	shr.s32 	%r67, %r65, 8;
	add.s32 	%r68, %r67, %r66;
	cvt.rn.f32.s32 	%f6, %r68;
	add.f32 	%f7, %f5, %f6;
	ld.global.u32 	%r69, [%rd3+4];
	ld.global.u32 	%r70, [%rd24+4];
	mul.lo.s32 	%r71, %r70, %r69;
	mul.hi.s32 	%r72, %r71, -267452175;
	add.s32 	%r73, %r72, %r71;
	shr.u32 	%r74, %r73, 31;
	shr.s32 	%r75, %r73, 8;
	add.s32 	%r76, %r75, %r74;
	cvt.rn.f32.s32 	%f8, %r76;
	add.f32 	%f9, %f7, %f8;
	ld.global.u32 	%r77, [%rd3+8];
	ld.global.u32 	%r78, [%rd24+8];
	mul.lo.s32 	%r79, %r78, %r77;
	mul.hi.s32 	%r80, %r79, -267452175;
	add.s32 	%r81, %r80, %r79;
	shr.u32 	%r82, %r81, 31;
	shr.s32 	%r83, %r81, 8;
	add.s32 	%r84, %r83, %r82;
	cvt.rn.f32.s32 	%f10, %r84;
	add.f32 	%f11, %f9, %f10;
	ld.global.u32 	%r85, [%rd3+12];
	ld.global.u32 	%r86, [%rd24+12];
	mul.lo.s32 	%r87, %r86, %r85;
	mul.hi.s32 	%r88, %r87, -267452175;
	add.s32 	%r89, %r88, %r87;
	shr.u32 	%r90, %r89, 31;
	shr.s32 	%r91, %r89, 8;
	add.s32 	%r92, %r91, %r90;
	cvt.rn.f32.s32 	%f12, %r92;
	add.f32 	%f13, %f11, %f12;
	ld.global.u32 	%r93, [%rd3+16];
	ld.global.u32 	%r94, [%rd24+16];
	mul.lo.s32 	%r95, %r94, %r93;
	mul.hi.s32 	%r96, %r95, -267452175;
	add.s32 	%r97, %r96, %r95;
	shr.u32 	%r98, %r97, 31;
	shr.s32 	%r99, %r97, 8;
	add.s32 	%r100, %r99, %r98;
	cvt.rn.f32.s32 	%f14, %r100;
	add.f32 	%f15, %f13, %f14;
	ld.global.u32 	%r101, [%rd5];
	add.s64 	%rd25, %rd6, %rd22;
	ld.global.u32 	%r102, [%rd25];
	mul.lo.s32 	%r103, %r102, %r101;
	mul.hi.s32 	%r104, %r103, -267452175;
	add.s32 	%r105, %r104, %r103;
	shr.u32 	%r106, %r105, 31;
	shr.s32 	%r107, %r105, 8;
	add.s32 	%r108, %r107, %r106;
	cvt.rn.f32.s32 	%f16, %r108;
	add.f32 	%f17, %f15, %f16;
	ld.global.u32 	%r109, [%rd5+4];
	ld.global.u32 	%r110, [%rd25+4];
	mul.lo.s32 	%r111, %r110, %r109;
	mul.hi.s32 	%r112, %r111, -267452175;
	add.s32 	%r113, %r112, %r111;
	shr.u32 	%r114, %r113, 31;
	shr.s32 	%r115, %r113, 8;
	add.s32 	%r116, %r115, %r114;
	cvt.rn.f32.s32 	%f18, %r116;
	add.f32 	%f19, %f17, %f18;
	ld.global.u32 	%r117, [%rd5+8];
	ld.global.u32 	%r118, [%rd25+8];
	mul.lo.s32 	%r119, %r118, %r117;
	mul.hi.s32 	%r120, %r119, -267452175;
	add.s32 	%r121, %r120, %r119;
	shr.u32 	%r122, %r121, 31;
	shr.s32 	%r123, %r121, 8;
	add.s32 	%r124, %r123, %r122;
	cvt.rn.f32.s32 	%f20, %r124;
	add.f32 	%f21, %f19, %f20;
	ld.global.u32 	%r125, [%rd5+12];
	ld.global.u32 	%r126, [%rd25+12];
	mul.lo.s32 	%r127, %r126, %r125;
	mul.hi.s32 	%r128, %r127, -267452175;
	add.s32 	%r129, %r128, %r127;
	shr.u32 	%r130, %r129, 31;
	shr.s32 	%r131, %r129, 8;
	add.s32 	%r132, %r131, %r130;
	cvt.rn.f32.s32 	%f22, %r132;
	add.f32 	%f23, %f21, %f22;
	ld.global.u32 	%r133, [%rd5+16];
	ld.global.u32 	%r134, [%rd25+16];
	mul.lo.s32 	%r135, %r134, %r133;
	mul.hi.s32 	%r136, %r135, -267452175;
	add.s32 	%r137, %r136, %r135;
	shr.u32 	%r138, %r137, 31;
	shr.s32 	%r139, %r137, 8;
	add.s32 	%r140, %r139, %r138;
	cvt.rn.f32.s32 	%f24, %r140;
	add.f32 	%f25, %f23, %f24;
	ld.global.u32 	%r141, [%rd7];
	add.s64 	%rd26, %rd8, %rd22;
	ld.global.u32 	%r142, [%rd26];
	mul.lo.s32 	%r143, %r142, %r141;
	mul.hi.s32 	%r144, %r143, -267452175;
	add.s32 	%r145, %r144, %r143;
	shr.u32 	%r146, %r145, 31;
	shr.s32 	%r147, %r145, 8;
	add.s32 	%r148, %r147, %r146;
	cvt.rn.f32.s32 	%f26, %r148;
	add.f32 	%f27, %f25, %f26;
	ld.global.u32 	%r149, [%rd7+4];
	ld.global.u32 	%r150, [%rd26+4];
	mul.lo.s32 	%r151, %r150, %r149;
	mul.hi.s32 	%r152, %r151, -267452175;
	add.s32 	%r153, %r152, %r151;
	shr.u32 	%r154, %r153, 31;
	shr.s32 	%r155, %r153, 8;
	add.s32 	%r156, %r155, %r154;
	cvt.rn.f32.s32 	%f28, %r156;
	add.f32 	%f29, %f27, %f28;
	ld.global.u32 	%r157, [%rd7+8];
	ld.global.u32 	%r158, [%rd26+8];
	mul.lo.s32 	%r159, %r158, %r157;
	mul.hi.s32 	%r160, %r159, -267452175;
	add.s32 	%r161, %r160, %r159;
	shr.u32 	%r162, %r161, 31;
	shr.s32 	%r163, %r161, 8;
	add.s32 	%r164, %r163, %r162;
	cvt.rn.f32.s32 	%f30, %r164;
	add.f32 	%f31, %f29, %f30;
	ld.global.u32 	%r165, [%rd7+12];
	ld.global.u32 	%r166, [%rd26+12];
	mul.lo.s32 	%r167, %r166, %r165;
	mul.hi.s32 	%r168, %r167, -267452175;
	add.s32 	%r169, %r168, %r167;
	shr.u32 	%r170, %r169, 31;
	shr.s32 	%r171, %r169, 8;
	add.s32 	%r172, %r171, %r170;
	cvt.rn.f32.s32 	%f32, %r172;
	add.f32 	%f33, %f31, %f32;
	ld.global.u32 	%r173, [%rd7+16];
	ld.global.u32 	%r174, [%rd26+16];
	mul.lo.s32 	%r175, %r174, %r173;
	mul.hi.s32 	%r176, %r175, -267452175;
	add.s32 	%r177, %r176, %r175;
	shr.u32 	%r178, %r177, 31;
	shr.s32 	%r179, %r177, 8;
	add.s32 	%r180, %r179, %r178;
	cvt.rn.f32.s32 	%f34, %r180;
	add.f32 	%f35, %f33, %f34;
	cvt.s64.s32 	%rd27, %r224;
	add.s64 	%rd28, %rd7, %rd27;
	ld.global.u32 	%r181, [%rd28];
	add.s64 	%rd29, %rd26, %rd27;
	ld.global.u32 	%r182, [%rd29];
	mul.lo.s32 	%r183, %r182, %r181;
	mul.hi.s32 	%r184, %r183, -267452175;
	add.s32 	%r185, %r184, %r183;
	shr.u32 	%r186, %r185, 31;
	shr.s32 	%r187, %r185, 8;
	add.s32 	%r188, %r187, %r186;
	cvt.rn.f32.s32 	%f36, %r188;
	add.f32 	%f37, %f35, %f36;
	ld.global.u32 	%r189, [%rd28+4];
	ld.global.u32 	%r190, [%rd29+4];
	mul.lo.s32 	%r191, %r190, %r189;
	mul.hi.s32 	%r192, %r191, -267452175;
	add.s32 	%r193, %r192, %r191;
	shr.u32 	%r194, %r193, 31;
	shr.s32 	%r195, %r193, 8;
	add.s32 	%r196, %r195, %r194;
	cvt.rn.f32.s32 	%f38, %r196;
	add.f32 	%f39, %f37, %f38;
	ld.global.u32 	%r197, [%rd28+8];
	ld.global.u32 	%r198, [%rd29+8];
	mul.lo.s32 	%r199, %r198, %r197;
	mul.hi.s32 	%r200, %r199, -267452175;
	add.s32 	%r201, %r200, %r199;
	shr.u32 	%r202, %r201, 31;
	shr.s32 	%r203, %r201, 8;
	add.s32 	%r204, %r203, %r202;
	cvt.rn.f32.s32 	%f40, %r204;
	add.f32 	%f41, %f39, %f40;
	ld.global.u32 	%r205, [%rd28+12];
	ld.global.u32 	%r206, [%rd29+12];
	mul.lo.s32 	%r207, %r206, %r205;
	mul.hi.s32 	%r208, %r207, -267452175;
	add.s32 	%r209, %r208, %r207;
	shr.u32 	%r210, %r209, 31;
	shr.s32 	%r211, %r209, 8;
	add.s32 	%r212, %r211, %r210;
	cvt.rn.f32.s32 	%f42, %r212;
	add.f32 	%f43, %f41, %f42;
	ld.global.u32 	%r213, [%rd28+16];
	ld.global.u32 	%r214, [%rd29+16];
	mul.lo.s32 	%r215, %r214, %r213;
	mul.hi.s32 	%r216, %r215, -267452175;
	add.s32 	%r217, %r216, %r215;
	shr.u32 	%r218, %r217, 31;
	shr.s32 	%r219, %r217, 8;
	add.s32 	%r220, %r219, %r218;
	cvt.rn.f32.s32 	%f44, %r220;
	add.f32 	%f45, %f43, %f44;
	cvt.rzi.s32.f32 	%r221, %f45;
	st.global.u32 	[%rd32], %r221;
	add.s32 	%r227, %r227, 512;
	add.s32 	%r10, %r226, 512;
	add.s32 	%r222, %r226, 510;
	add.s64 	%rd32, %rd32, 2048;
	setp.lt.s32 	%p2, %r222, %r4;
	mov.u32 	%r226, %r10;
	@%p2 bra 	$L__BB0_2;
$L__BB0_3:
	ret;

}


// ===== COMPILED SASS (sm_100) =====

	.target	sm_100

	.elftype	@"ET_EXEC"


//--------------------- .note.nv.tkinfo           --------------------------
	.section	.note.nv.tkinfo,"",@"SHT_NOTE"
	.sectionflags	@"SHF_NOTE_NV_TKINFO"
	.tkinfo
        /*0018*/ 	.word	0x00000002
        /*0030*/ 	.string	""
        /*0030*/ 	.string	"ptxas"
        /*0030*/ 	.string	"Cuda compilation tools, release 13.0, V13.0.88"
        /*0030*/ 	.string	"Build cuda_13.0.r13.0/compiler.36424714_0"
        /*0030*/ 	.string	"-arch sm_100 -m 64 "



//--------------------- .note.nv.cuinfo           --------------------------
	.section	.note.nv.cuinfo,"",@"SHT_NOTE"
	.sectionflags	@"SHF_NOTE_NV_CUINFO"
        /*0018*/ 	.short	0x0002
        /*001a*/ 	.short	0x0064
        /*001c*/ 	.short	0x0082
	.zero		2


//--------------------- .nv.info                  --------------------------
	.section	.nv.info,"",@"SHT_CUDA_INFO"
	.align	4


	//----- nvinfo : EIATTR_REGCOUNT
	.align		4
        /*0000*/ 	.byte	0x04, 0x2f
        /*0002*/ 	.short	(.L_1 - .L_0)
	.align		4
.L_0:
        /*0004*/ 	.word	index@(_Z6kernelPiS_S_iiiii)
        /*0008*/ 	.word	0x00000020


	//----- nvinfo : EIATTR_FRAME_SIZE
	.align		4
.L_1:
        /*000c*/ 	.byte	0x04, 0x11
        /*000e*/ 	.short	(.L_3 - .L_2)
	.align		4
.L_2:
        /*0010*/ 	.word	index@(_Z6kernelPiS_S_iiiii)
        /*0014*/ 	.word	0x00000000


	//----- nvinfo : EIATTR_MIN_STACK_SIZE
	.align		4
.L_3:
        /*0018*/ 	.byte	0x04, 0x12
        /*001a*/ 	.short	(.L_5 - .L_4)
	.align		4
.L_4:
        /*001c*/ 	.word	index@(_Z6kernelPiS_S_iiiii)
        /*0020*/ 	.word	0x00000000
.L_5:


//--------------------- .nv.compat                --------------------------
	.section	.nv.compat,"",@"SHT_CUDA_COMPAT_INFO"
	.align	4
        /*0000*/ 	.byte	0x02, 0x09, 0x00, 0x00, 0x02, 0x02, 0x01, 0x00, 0x02, 0x05, 0x05, 0x00, 0x03, 0x07, 0x01, 0x01
        /*0010*/ 	.byte	0x02, 0x03, 0x00, 0x00, 0x02, 0x06, 0x01, 0x00, 0x04, 0x0b, 0x08, 0x00, 0x09, 0x00, 0x00, 0x00
        /*0020*/ 	.byte	0x00, 0x00, 0x00, 0x00


//--------------------- .nv.info._Z6kernelPiS_S_iiiii --------------------------
	.section	.nv.info._Z6kernelPiS_S_iiiii,"",@"SHT_CUDA_INFO"
	.sectionflags	@""
	.align	4


	//----- nvinfo : EIATTR_CUDA_API_VERSION
	.align		4
        /*0000*/ 	.byte	0x04, 0x37
        /*0002*/ 	.short	(.L_7 - .L_6)
.L_6:
        /*0004*/ 	.word	0x00000082


	//----- nvinfo : EIATTR_KPARAM_INFO
	.align		4
.L_7:
        /*0008*/ 	.byte	0x04, 0x17
        /*000a*/ 	.short	(.L_9 - .L_8)
.L_8:
        /*000c*/ 	.word	0x00000000
        /*0010*/ 	.short	0x0007
        /*0012*/ 	.short	0x0028
        /*0014*/ 	.byte	0x00, 0xf0, 0x11, 0x00


	//----- nvinfo : EIATTR_KPARAM_INFO
	.align		4
.L_9:
        /*0018*/ 	.byte	0x04, 0x17
        /*001a*/ 	.short	(.L_11 - .L_10)
.L_10:
        /*001c*/ 	.word	0x00000000
        /*0020*/ 	.short	0x0006
        /*0022*/ 	.short	0x0024
        /*0024*/ 	.byte	0x00, 0xf0, 0x11, 0x00


	//----- nvinfo : EIATTR_KPARAM_INFO
	.align		4
.L_11:
        /*0028*/ 	.byte	0x04, 0x17
        /*002a*/ 	.short	(.L_13 - .L_12)
.L_12:
        /*002c*/ 	.word	0x00000000
        /*0030*/ 	.short	0x0005
        /*0032*/ 	.short	0x0020
        /*0034*/ 	.byte	0x00, 0xf0, 0x11, 0x00


	//----- nvinfo : EIATTR_KPARAM_INFO
	.align		4
.L_13:
        /*0038*/ 	.byte	0x04, 0x17
        /*003a*/ 	.short	(.L_15 - .L_14)
.L_14:
        /*003c*/ 	.word	0x00000000
        /*0040*/ 	.short	0x0004
        /*0042*/ 	.short	0x001c
        /*0044*/ 	.byte	0x00, 0xf0, 0x11, 0x00


	//----- nvinfo : EIATTR_KPARAM_INFO
	.align		4
.L_15:
        /*0048*/ 	.byte	0x04, 0x17
        /*004a*/ 	.short	(.L_17 - .L_16)
.L_16:
        /*004c*/ 	.word	0x00000000
        /*0050*/ 	.short	0x0003
        /*0052*/ 	.short	0x0018
        /*0054*/ 	.byte	0x00, 0xf0, 0x11, 0x00


	//----- nvinfo : EIATTR_KPARAM_INFO
	.align		4
.L_17:
        /*0058*/ 	.byte	0x04, 0x17
        /*005a*/ 	.short	(.L_19 - .L_18)
.L_18:
        /*005c*/ 	.word	0x00000000
        /*0060*/ 	.short	0x0002
        /*0062*/ 	.short	0x0010
        /*0064*/ 	.byte	0x00, 0xf5, 0x21, 0x00


	//----- nvinfo : EIATTR_KPARAM_INFO
	.align		4
.L_19:
        /*0068*/ 	.byte	0x04, 0x17
        /*006a*/ 	.short	(.L_21 - .L_20)
.L_20:
        /*006c*/ 	.word	0x00000000
        /*0070*/ 	.short	0x0001
        /*0072*/ 	.short	0x0008
        /*0074*/ 	.byte	0x00, 0xf5, 0x21, 0x00


	//----- nvinfo : EIATTR_KPARAM_INFO
	.align		4
.L_21:
        /*0078*/ 	.byte	0x04, 0x17
        /*007a*/ 	.short	(.L_23 - .L_22)
.L_22:
        /*007c*/ 	.word	0x00000000
        /*0080*/ 	.short	0x0000
        /*0082*/ 	.short	0x0000
        /*0084*/ 	.byte	0x00, 0xf5, 0x21, 0x00


	//----- nvinfo : EIATTR_SPARSE_MMA_MASK
	.align		4
.L_23:
        /*0088*/ 	.byte	0x03, 0x50
        /*008a*/ 	.short	0x0000


	//----- nvinfo : EIATTR_MAXREG_COUNT
	.align		4
        /*008c*/ 	.byte	0x03, 0x1b
        /*008e*/ 	.short	0x00ff


	//----- nvinfo : EIATTR_MERCURY_ISA_VERSION
	.align		4
        /*0090*/ 	.byte	0x03, 0x5f
        /*0092*/ 	.short	0x0101


	//----- nvinfo : EIATTR_VRC_CTA_INIT_COUNT
	.align		4
        /*0094*/ 	.byte	0x02, 0x4a
	.zero		1
	.zero		1


	//----- nvinfo : EIATTR_EXIT_INSTR_OFFSETS
	.align		4
        /*0098*/ 	.byte	0x04, 0x1c
        /*009a*/ 	.short	(.L_25 - .L_24)


	//   ....[0]....
.L_24:
        /*009c*/ 	.word	0x000000c0


	//   ....[1]....
        /*00a0*/ 	.word	0x00001470


	//----- nvinfo : EIATTR_CRS_STACK_SIZE
	.align		4
.L_25:
        /*00a4*/ 	.byte	0x04, 0x1e
        /*00a6*/ 	.short	(.L_27 - .L_26)
.L_26:
        /*00a8*/ 	.word	0x00000000


	//----- nvinfo : EIATTR_CBANK_PARAM_SIZE
	.align		4
.L_27:
        /*00ac*/ 	.byte	0x03, 0x19
        /*00ae*/ 	.short	0x002c


	//----- nvinfo : EIATTR_PARAM_CBANK
	.align		4
        /*00b0*/ 	.byte	0x04, 0x0a
        /*00b2*/ 	.short	(.L_29 - .L_28)
	.align		4
.L_28:
        /*00b4*/ 	.word	index@(.nv.constant0._Z6kernelPiS_S_iiiii)
        /*00b8*/ 	.short	0x0380
        /*00ba*/ 	.short	0x002c


	//----- nvinfo : EIATTR_SW_WAR
	.align		4
.L_29:
        /*00bc*/ 	.byte	0x04, 0x36
        /*00be*/ 	.short	(.L_31 - .L_30)
.L_30:
        /*00c0*/ 	.word	0x00000008
.L_31:


//--------------------- .nv.callgraph             --------------------------
	.section	.nv.callgraph,"",@"SHT_CUDA_CALLGRAPH"
	.align	4
	.sectionentsize	8
	.align		4
        /*0000*/ 	.word	0x00000000
	.align		4
        /*0004*/ 	.word	0xffffffff
	.align		4
        /*0008*/ 	.word	0x00000000
	.align		4
        /*000c*/ 	.word	0xfffffffe
	.align		4
        /*0010*/ 	.word	0x00000000
	.align		4
        /*0014*/ 	.word	0xfffffffd
	.align		4
        /*0018*/ 	.word	0x00000000
	.align		4
        /*001c*/ 	.word	0xfffffffc


//--------------------- .text._Z6kernelPiS_S_iiiii --------------------------
	.section	.text._Z6kernelPiS_S_iiiii,"ax",@progbits
	.align	128
        .global         _Z6kernelPiS_S_iiiii
        .type           _Z6kernelPiS_S_iiiii,@function
        .size           _Z6kernelPiS_S_iiiii,(.L_x_3 - _Z6kernelPiS_S_iiiii)
        .other          _Z6kernelPiS_S_iiiii,@"STO_CUDA_ENTRY STV_DEFAULT"
_Z6kernelPiS_S_iiiii:
.text._Z6kernelPiS_S_iiiii:
[----:B------:R-:W-:Y:S01]  /*0000*/  LDC R1, c[0x0][0x37c] ;  /* 0x0000df00ff017b82 */ /* 0x000fe20000000800 */
[----:B------:R-:W0:Y:S01]  /*0010*/  S2R R7, SR_TID.X ;  /* 0x0000000000077919 */ /* 0x000e220000002100 */
[----:B------:R-:W1:Y:S06]  /*0020*/  LDCU UR23, c[0x0][0x3a8] ;  /* 0x00007500ff1777ac */ /* 0x000e6c0008000800 */
[----:B------:R-:W2:Y:S01]  /*0030*/  S2UR UR9, SR_CTAID.X ;  /* 0x00000000000979c3 */ /* 0x000ea20000002500 */
[----:B------:R-:W-:-:S07]  /*0040*/  UMOV UR4, 0x400 ;  /* 0x0000040000047882 */ /* 0x000fce0000000000 */
[----:B------:R-:W3:Y:S01]  /*0050*/  S2UR UR5, SR_CgaCtaId ;  /* 0x00000000000579c3 */ /* 0x000ee20000008800 */
[----:B-1----:R-:W-:Y:S02]  /*0060*/  UIADD3 UR16, UPT, UPT, UR23, -0x4, URZ ;  /* 0xfffffffc17107890 */ /* 0x002fe4000fffe0ff */
[----:B--2---:R-:W-:-:S04]  /*0070*/  UIADD3 UR15, UPT, UPT, UR9, 0x2, URZ ;  /* 0x00000002090f7890 */ /* 0x004fc8000fffe0ff */
[----:B0-----:R-:W-:Y:S02]  /*0080*/  ISETP.GE.AND P0, PT, R7, UR16, PT ;  /* 0x0000001007007c0c */ /* 0x001fe4000bf06270 */
[----:B------:R-:W-:Y:S01]  /*0090*/  IMAD.U32 R0, RZ, RZ, UR15 ;  /* 0x0000000fff007e24 */ /* 0x000fe2000f8e00ff */
[----:B---3--:R-:W-:-:S09]  /*00a0*/  ULEA UR4, UR5, UR4, 0x18 ;  /* 0x0000000405047291 */ /* 0x008fd2000f8ec0ff */
[----:B------:R0:W-:Y:S01]  /*00b0*/  STS [UR4], R0 ;  /* 0x00000000ff007988 */ /* 0x0001e20008000804 */
[----:B------:R-:W-:Y:S05]  /*00c0*/  @P0 EXIT ;  /* 0x000000000000094d */ /* 0x000fea0003800000 */
[----:B------:R-:W1:Y:S01]  /*00d0*/  LDCU UR8, c[0x0][0x3a0] ;  /* 0x00007400ff0877ac */ /* 0x000e620008000800 */
[----:B------:R-:W-:Y:S01]  /*00e0*/  HFMA2 R3, -RZ, RZ, 0, 0 ;  /* 0x00000000ff037431 */ /* 0x000fe200000001ff */
[----:B0-----:R-:W0:Y:S01]  /*00f0*/  LDC R0, c[0x0][0x3a8] ;  /* 0x0000ea00ff007b82 */ /* 0x001e220000000800 */
[----:B------:R-:W-:Y:S01]  /*0100*/  BSSY.RECONVERGENT B0, `(.L_x_0) ;  /* 0x0000136000007945 */ /* 0x000fe20003800200 */
[----:B------:R-:W2:Y:S01]  /*0110*/  LDCU UR14, c[0x0][0x398] ;  /* 0x00007300ff0e77ac */ /* 0x000ea20008000800 */
[----:B------:R-:W-:Y:S01]  /*0120*/  IABS R4, UR23 ;  /* 0x0000001700047c13 */ /* 0x000fe20008000000 */
[----:B------:R-:W3:Y:S01]  /*0130*/  LDCU.128 UR4, c[0x0][0x380] ;  /* 0x00007000ff0477ac */ /* 0x000ee20008000c00 */
[----:B------:R-:W4:Y:S01]  /*0140*/  LDCU.64 UR12, c[0x0][0x390] ;  /* 0x00007200ff0c77ac */ /* 0x000f220008000a00 */
[----:B------:R-:W0:Y:S01]  /*0150*/  LDCU.64 UR18, c[0x0][0x358] ;  /* 0x00006b00ff1277ac */ /* 0x000e220008000a00 */
[----:B-1----:R-:W-:Y:S02]  /*0160*/  UIMAD UR8, UR9, UR8, URZ ;  /* 0x00000008090872a4 */ /* 0x002fe4000f8e02ff */
[----:B--2---:R-:W-:-:S02]  /*0170*/  UIMAD UR9, UR9, UR14, URZ ;  /* 0x0000000e090972a4 */ /* 0x004fc4000f8e02ff */
[----:B------:R-:W-:Y:S02]  /*0180*/  USHF.R.S32.HI UR10, URZ, 0x1f, UR14 ;  /* 0x0000001fff0a7899 */ /* 0x000fe4000801140e */
[----:B---3--:R-:W-:Y:S01]  /*0190*/  UIADD3 UR11, UP1, UPT, UR9, UR4, URZ ;  /* 0x00000004090b7290 */ /* 0x008fe2000ff3e0ff */
[----:B------:R-:W-:Y:S01]  /*01a0*/  IMAD.U32 R2, RZ, RZ, UR8 ;  /* 0x00000008ff027e24 */ /* 0x000fe2000f8e00ff */
[----:B------:R-:W1:Y:S03]  /*01b0*/  LDCU UR24, c[0x0][0x398] ;  /* 0x00007300ff1877ac */ /* 0x000e660008000800 */
[----:B------:R-:W-:Y:S01]  /*01c0*/  IMAD.WIDE.U32 R2, R7, 0x4, R2 ;  /* 0x0000000407027825 */ /* 0x000fe200078e0002 */
[----:B----4-:R-:W-:Y:S02]  /*01d0*/  UIADD3 UR12, UP0, UPT, UR14, UR12, URZ ;  /* 0x0000000c0e0c7290 */ /* 0x010fe4000ff1e0ff */
[----:B------:R-:W-:-:S02]  /*01e0*/  ULEA.HI.X.SX32 UR9, UR9, UR5, 0x1, UP1 ;  /* 0x0000000509097291 */ /* 0x000fc400088f0eff */
[----:B------:R-:W-:Y:S01]  /*01f0*/  UIADD3.X UR13, UPT, UPT, UR10, UR13, URZ, UP0, !UPT ;  /* 0x0000000d0a0d7290 */ /* 0x000fe200087fe4ff */
[----:B------:R-:W-:Y:S01]  /*0200*/  IADD3 R6, P0, PT, R2, UR6, RZ ;  /* 0x0000000602067c10 */ /* 0x000fe2000ff1e0ff */
[----:B------:R-:W-:Y:S01]  /*0210*/  UIADD3 UR17, UP1, UPT, UR11, UR14, URZ ;  /* 0x0000000e0b117290 */ /* 0x000fe2000ff3e0ff */
[----:B------:R-:W-:Y:S01]  /*0220*/  IMAD.U32 R2, RZ, RZ, UR15 ;  /* 0x0000000fff027e24 */ /* 0x000fe2000f8e00ff */
[----:B------:R-:W-:Y:S01]  /*0230*/  UIADD3 UR21, UP0, UPT, UR12, UR14, URZ ;  /* 0x0000000e0c157290 */ /* 0x000fe2000ff1e0ff */
[----:B------:R-:W-:Y:S01]  /*0240*/  IADD3.X R5, PT, PT, R3, UR7, RZ, P0, !PT ;  /* 0x0000000703057c10 */ /* 0x000fe200087fe4ff */
[----:B------:R-:W-:Y:S01]  /*0250*/  UIADD3.X UR20, UPT, UPT, UR10, UR9, URZ, UP1, !UPT ;  /* 0x000000090a147290 */ /* 0x000fe20008ffe4ff */
[----:B------:R-:W-:Y:S01]  /*0260*/  IMAD R3, R2, UR23, R7 ;  /* 0x0000001702037c24 */ /* 0x000fe2000f8e0207 */
[----:B------:R-:W-:Y:S01]  /*0270*/  UIADD3.X UR22, UPT, UPT, UR10, UR13, URZ, UP0, !UPT ;  /* 0x0000000d0a167290 */ /* 0x000fe200087fe4ff */
[----:B------:R-:W-:Y:S01]  /*0280*/  VIADD R2, R7, 0x2 ;  /* 0x0000000207027836 */ /* 0x000fe20000000000 */
[----:B------:R-:W-:Y:S01]  /*0290*/  UIADD3 UR8, UP1, UPT, UR17, UR14, URZ ;  /* 0x0000000e11087290 */ /* 0x000fe2000ff3e0ff */
[----:B------:R-:W-:Y:S01]  /*02a0*/  MOV R12, UR12 ;  /* 0x0000000c000c7c02 */ /* 0x000fe20008000f00 */
[----:B------:R-:W-:Y:S01]  /*02b0*/  UIADD3 UR15, UP0, UPT, UR21, UR14, URZ ;  /* 0x0000000e150f7290 */ /* 0x000fe2000ff1e0ff */
[----:B------:R-:W-:Y:S01]  /*02c0*/  IMAD.U32 R13, RZ, RZ, UR13 ;  /* 0x0000000dff0d7e24 */ /* 0x000fe2000f8e00ff */
[----:B------:R-:W-:Y:S01]  /*02d0*/  UIADD3.X UR7, UPT, UPT, UR10, UR20, URZ, UP1, !UPT ;  /* 0x000000140a077290 */ /* 0x000fe20008ffe4ff */
[----:B------:R-:W-:Y:S01]  /*02e0*/  IMAD.U32 R10, RZ, RZ, UR21 ;  /* 0x00000015ff0a7e24 */ /* 0x000fe2000f8e00ff */
[----:B------:R-:W-:Y:S01]  /*02f0*/  UIADD3 UR4, UP1, UPT, UR8, UR14, URZ ;  /* 0x0000000e08047290 */ /* 0x000fe2000ff3e0ff */
[----:B------:R-:W-:Y:S01]  /*0300*/  MOV R11, UR22 ;  /* 0x00000016000b7c02 */ /* 0x000fe20008000f00 */
[----:B------:R-:W-:-:S02]  /*0310*/  UIADD3.X UR14, UPT, UPT, UR10, UR22, URZ, UP0, !UPT ;  /* 0x000000160a0e7290 */ /* 0x000fc400087fe4ff */
[----:B01----:R-:W-:-:S12]  /*0320*/  UIADD3.X UR5, UPT, UPT, UR10, UR7, URZ, UP1, !UPT ;  /* 0x000000070a057290 */ /* 0x003fd80008ffe4ff */
.L_x_1:
[----:B0-----:R-:W0:Y:S01]  /*0330*/  I2F.RP R14, R4 ;  /* 0x00000004000e7306 */ /* 0x001e220000209400 */
[----:B------:R-:W-:Y:S01]  /*0340*/  IADD3 R7, PT, PT, R3, 0x2, RZ ;  /* 0x0000000203077810 */ /* 0x000fe20007ffe0ff */
[----:B------:R-:W-:Y:S01]  /*0350*/  IMAD.MOV.U32 R8, RZ, RZ, RZ ;  /* 0x000000ffff087224 */ /* 0x000fe200078e00ff */
[----:B------:R-:W1:Y:S01]  /*0360*/  LDC.64 R28, c[0x0][0x390] ;  /* 0x0000e400ff1c7b82 */ /* 0x000e620000000a00 */
[----:B------:R-:W-:Y:S01]  /*0370*/  MOV R18, UR11 ;  /* 0x0000000b00127c02 */ /* 0x000fe20008000f00 */
[----:B------:R-:W-:Y:S01]  /*0380*/  IMAD.U32 R19, RZ, RZ, UR9 ;  /* 0x00000009ff137e24 */ /* 0x000fe2000f8e00ff */
[----:B------:R-:W-:Y:S02]  /*0390*/  IABS R16, R7 ;  /* 0x0000000700107213 */ /* 0x000fe40000000000 */
[----:B------:R-:W-:Y:S01]  /*03a0*/  ISETP.GE.AND P2, PT, R7, RZ, PT ;  /* 0x000000ff0700720c */ /* 0x000fe20003f46270 */
[----:B0-----:R-:W0:Y:S01]  /*03b0*/  MUFU.RCP R14, R14 ;  /* 0x0000000e000e7308 */ /* 0x001e220000001000 */
[----:B-1----:R-:W2:Y:S04]  /*03c0*/  LDG.E R22, desc[UR18][R28.64+0x4] ;  /* 0x000004121c167981 */ /* 0x002ea8000c1e1900 */
[----:B------:R-:W3:Y:S01]  /*03d0*/  LDG.E R26, desc[UR18][R28.64] ;  /* 0x000000121c1a7981 */ /* 0x000ee2000c1e1900 */
[----:B0-----:R-:W-:Y:S01]  /*03e0*/  VIADD R15, R14, 0xffffffe ;  /* 0x0ffffffe0e0f7836 */ /* 0x001fe20000000000 */
[----:B------:R-:W-:-:S03]  /*03f0*/  IABS R14, R0 ;  /* 0x00000000000e7213 */ /* 0x000fc60000000000 */
[----:B------:R-:W0:Y:S02]  /*0400*/  F2I.FTZ.U32.TRUNC.NTZ R9, R15 ;  /* 0x0000000f00097305 */ /* 0x000e24000021f000 */
[----:B0-----:R-:W-:-:S04]  /*0410*/  IMAD.MOV R17, RZ, RZ, -R9 ;  /* 0x000000ffff117224 */ /* 0x001fc800078e0a09 */
[----:B------:R-:W-:-:S04]  /*0420*/  IMAD R17, R17, R4, RZ ;  /* 0x0000000411117224 */ /* 0x000fc800078e02ff */
[----:B------:R-:W-:Y:S01]  /*0430*/  IMAD.HI.U32 R8, R9, R17, R8 ;  /* 0x0000001109087227 */ /* 0x000fe200078e0008 */
[----:B------:R-:W-:Y:S01]  /*0440*/  MOV R25, UR20 ;  /* 0x0000001400197c02 */ /* 0x000fe20008000f00 */
[----:B------:R-:W4:Y:S02]  /*0450*/  LDG.E R17, desc[UR18][R28.64+0x10] ;  /* 0x000010121c117981 */ /* 0x000f24000c1e1900 */
[----:B------:R-:W-:-:S04]  /*0460*/  IMAD.MOV.U32 R9, RZ, RZ, R16 ;  /* 0x000000ffff097224 */ /* 0x000fc800078e0010 */
[----:B------:R-:W-:-:S05]  /*0470*/  IMAD.HI.U32 R8, R8, R9, RZ ;  /* 0x0000000908087227 */ /* 0x000fca00078e00ff */
[----:B------:R-:W-:-:S05]  /*0480*/  IADD3 R8, PT, PT, -R8, RZ, RZ ;  /* 0x000000ff08087210 */ /* 0x000fca0007ffe1ff */
[----:B------:R-:W-:Y:S02]  /*0490*/  IMAD R9, R14, R8, R9 ;  /* 0x000000080e097224 */ /* 0x000fe400078e0209 */
[----:B------:R-:W5:Y:S03]  /*04a0*/  LDG.E R8, desc[UR18][R28.64+0x8] ;  /* 0x000008121c087981 */ /* 0x000f66000c1e1900 */
[----:B------:R-:W-:-:S13]  /*04b0*/  ISETP.GT.U32.AND P0, PT, R4, R9, PT ;  /* 0x000000090400720c */ /* 0x000fda0003f04070 */
[----:B------:R-:W-:Y:S01]  /*04c0*/  @!P0 IMAD.IADD R9, R9, 0x1, -R14 ;  /* 0x0000000109098824 */ /* 0x000fe200078e0a0e */
[----:B------:R-:W-:-:S04]  /*04d0*/  ISETP.NE.AND P0, PT, R0, RZ, PT ;  /* 0x000000ff0000720c */ /* 0x000fc80003f05270 */
[----:B------:R-:W-:-:S13]  /*04e0*/  ISETP.GT.U32.AND P1, PT, R4, R9, PT ;  /* 0x000000090400720c */ /* 0x000fda0003f24070 */
[----:B------:R-:W-:Y:S01]  /*04f0*/  @!P1 IADD3 R9, PT, PT, R9, -R14, RZ ;  /* 0x8000000e09099210 */ /* 0x000fe20007ffe0ff */
[----:B------:R-:W-:Y:S01]  /*0500*/  IMAD.U32 R24, RZ, RZ, UR17 ;  /* 0x00000011ff187e24 */ /* 0x000fe2000f8e00ff */
[----:B------:R0:W4:Y:S03]  /*0510*/  LDG.E R14, desc[UR18][R28.64+0xc] ;  /* 0x00000c121c0e7981 */ /* 0x000126000c1e1900 */
[----:B------:R-:W-:Y:S01]  /*0520*/  @!P2 IMAD.MOV R9, RZ, RZ, -R9 ;  /* 0x000000ffff09a224 */ /* 0x000fe200078e0a09 */
[----:B------:R-:W-:-:S04]  /*0530*/  @!P0 LOP3.LUT R9, RZ, R0, RZ, 0x33, !PT ;  /* 0x00000000ff098212 */ /* 0x000fc800078e33ff */
[----:B------:R-:W-:-:S05]  /*0540*/  IADD3 R20, PT, PT, R9, -0x2, RZ ;  /* 0xfffffffe09147810 */ /* 0x000fca0007ffe0ff */
[----:B------:R-:W-:-:S05]  /*0550*/  IMAD.WIDE R18, R20, 0x4, R18 ;  /* 0x0000000414127825 */ /* 0x000fca00078e0212 */
[----:B------:R-:W2:Y:S04]  /*0560*/  LDG.E R23, desc[UR18][R18.64+0x4] ;  /* 0x0000041212177981 */ /* 0x000ea8000c1e1900 */
[----:B------:R-:W5:Y:S04]  /*0570*/  LDG.E R9, desc[UR18][R18.64+0x8] ;  /* 0x0000081212097981 */ /* 0x000f68000c1e1900 */
[----:B------:R-:W3:Y:S01]  /*0580*/  LDG.E R27, desc[UR18][R18.64] ;  /* 0x00000012121b7981 */ /* 0x000ee2000c1e1900 */
[----:B------:R-:W-:-:S03]  /*0590*/  IMAD.WIDE R24, R20, 0x4, R24 ;  /* 0x0000000414187825 */ /* 0x000fc600078e0218 */
[----:B------:R-:W4:Y:S04]  /*05a0*/  LDG.E R15, desc[UR18][R18.64+0xc] ;  /* 0x00000c12120f7981 */ /* 0x000f28000c1e1900 */
[----:B------:R-:W4:Y:S04]  /*05b0*/  LDG.E R16, desc[UR18][R18.64+0x10] ;  /* 0x0000101212107981 */ /* 0x000f28000c1e1900 */
[----:B------:R-:W4:Y:S04]  /*05c0*/  LDG.E R18, desc[UR18][R12.64] ;  /* 0x000000120c127981 */ /* 0x000f28000c1e1900 */
[----:B------:R-:W4:Y:S01]  /*05d0*/  LDG.E R19, desc[UR18][R24.64] ;  /* 0x0000001218137981 */ /* 0x000f22000c1e1900 */
[----:B--2---:R-:W-:Y:S01]  /*05e0*/  IMAD R23, R22, R23, RZ ;  /* 0x0000001716177224 */ /* 0x004fe200078e02ff */
[----:B------:R-:W-:Y:S01]  /*05f0*/  MOV R22, RZ ;  /* 0x000000ff00167202 */ /* 0x000fe20000000f00 */
[----:B-----5:R-:W-:-:S02]  /*0600*/  IMAD R9, R8, R9, RZ ;  /* 0x0000000908097224 */ /* 0x020fc400078e02ff */
[----:B------:R-:W-:Y:S02]  /*0610*/  IMAD.MOV.U32 R8, RZ, RZ, RZ ;  /* 0x000000ffff087224 */ /* 0x000fe400078e00ff */
[----:B---3--:R-:W-:Y:S02]  /*0620*/  IMAD R27, R26, R27, RZ ;  /* 0x0000001b1a1b7224 */ /* 0x008fe400078e02ff */
[----:B------:R-:W-:Y:S02]  /*0630*/  IMAD.MOV.U32 R26, RZ, RZ, RZ ;  /* 0x000000ffff1a7224 */ /* 0x000fe400078e00ff */
[----:B------:R-:W-:Y:S02]  /*0640*/  IMAD.HI R22, R23, -0xff0ff0f, R22 ;  /* 0xf00f00f117167827 */ /* 0x000fe400078e0216 */
[----:B------:R-:W2:Y:S02]  /*0650*/  LDG.E R23, desc[UR18][R24.64+0x10] ;  /* 0x0000101218177981 */ /* 0x000ea4000c1e1900 */
[----:B------:R-:W-:Y:S01]  /*0660*/  IMAD.HI R21, R9, -0xff0ff0f, R8 ;  /* 0xf00f00f109157827 */ /* 0x000fe200078e0208 */
[----:B------:R-:W-:-:S03]  /*0670*/  SHF.R.U32.HI R9, RZ, 0x1f, R22 ;  /* 0x0000001fff097819 */ /* 0x000fc60000011616 */
[----:B------:R-:W-:Y:S01]  /*0680*/  IMAD.HI R26, R27, -0xff0ff0f, R26 ;  /* 0xf00f00f11b1a7827 */ /* 0x000fe200078e021a */
[----:B0-----:R-:W-:Y:S01]  /*0690*/  SHF.R.U32.HI R28, RZ, 0x1f, R21 ;  /* 0x0000001fff1c7819 */ /* 0x001fe20000011615 */
[----:B------:R-:W2:Y:S01]  /*06a0*/  LDG.E R27, desc[UR18][R12.64+0x10] ;  /* 0x000010120c1b7981 */ /* 0x000ea2000c1e1900 */
[----:B------:R-:W-:Y:S02]  /*06b0*/  LEA.HI.SX32 R8, R22, R9, 0x18 ;  /* 0x0000000916087211 */ /* 0x000fe400078fc2ff */
[----:B------:R-:W-:Y:S01]  /*06c0*/  SHF.R.U32.HI R7, RZ, 0x1f, R26 ;  /* 0x0000001fff077819 */ /* 0x000fe2000001161a */
[----:B------:R-:W3:Y:S01]  /*06d0*/  LDG.E R22, desc[UR18][R12.64+0xc] ;  /* 0x00000c120c167981 */ /* 0x000ee2000c1e1900 */
[----:B------:R-:W-:Y:S02]  /*06e0*/  LEA.HI.SX32 R9, R21, R28, 0x18 ;  /* 0x0000001c15097211 */ /* 0x000fe400078fc2ff */
[----:B------:R-:W-:Y:S01]  /*06f0*/  LEA.HI.SX32 R7, R26, R7, 0x18 ;  /* 0x000000071a077211 */ /* 0x000fe200078fc2ff */
[----:B------:R-:W5:Y:S03]  /*0700*/  LDG.E R28, desc[UR18][R12.64+0x4] ;  /* 0x000004120c1c7981 */ /* 0x000f66000c1e1900 */
[----:B------:R-:W-:Y:S01]  /*0710*/  IADD3 R8, PT, PT, R9, R7, R8 ;  /* 0x0000000709087210 */ /* 0x000fe20007ffe008 */
[----:B------:R-:W5:Y:S04]  /*0720*/  LDG.E R21, desc[UR18][R24.64+0x4] ;  /* 0x0000041218157981 */ /* 0x000f68000c1e1900 */
[----:B------:R-:W2:Y:S04]  /*0730*/  LDG.E R26, desc[UR18][R12.64+0x8] ;  /* 0x000008120c1a7981 */ /* 0x000ea8000c1e1900 */
[----:B------:R-:W2:Y:S04]  /*0740*/  LDG.E R9, desc[UR18][R24.64+0x8] ;  /* 0x0000081218097981 */ /* 0x000ea8000c1e1900 */
[----:B------:R-:W3:Y:S01]  /*0750*/  LDG.E R7, desc[UR18][R24.64+0xc] ;  /* 0x00000c1218077981 */ /* 0x000ee2000c1e1900 */
[----:B----4-:R-:W-:Y:S01]  /*0760*/  IMAD R15, R14, R15, RZ ;  /* 0x0000000f0e0f7224 */ /* 0x010fe200078e02ff */
[----:B------:R-:W-:Y:S01]  /*0770*/  MOV R14, RZ ;  /* 0x000000ff000e7202 */ /* 0x000fe20000000f00 */
[----:B------:R-:W-:-:S02]  /*0780*/  IMAD R17, R17, R16, RZ ;  /* 0x0000001011117224 */ /* 0x000fc400078e02ff */
[----:B------:R-:W-:Y:S02]  /*0790*/  IMAD.MOV.U32 R16, RZ, RZ, RZ ;  /* 0x000000ffff107224 */ /* 0x000fe400078e00ff */
[----:B------:R-:W-:-:S04]  /*07a0*/  IMAD.HI R14, R15, -0xff0ff0f, R14 ;  /* 0xf00f00f10f0e7827 */ /* 0x000fc800078e020e */
[----:B------:R-:W-:Y:S01]  /*07b0*/  IMAD R19, R18, R19, RZ ;  /* 0x0000001312137224 */ /* 0x000fe200078e02ff */
[----:B------:R-:W-:Y:S01]  /*07c0*/  MOV R18, RZ ;  /* 0x000000ff00127202 */ /* 0x000fe20000000f00 */
[----:B------:R-:W-:Y:S01]  /*07d0*/  IMAD.HI R16, R17, -0xff0ff0f, R16 ;  /* 0xf00f00f111107827 */ /* 0x000fe200078e0210 */
[----:B------:R-:W-:-:S03]  /*07e0*/  SHF.R.U32.HI R15, RZ, 0x1f, R14 ;  /* 0x0000001fff0f7819 */ /* 0x000fc6000001160e */
[----:B------:R-:W-:Y:S01]  /*07f0*/  IMAD.HI R18, R19, -0xff0ff0f, R18 ;  /* 0xf00f00f113127827 */ /* 0x000fe200078e0212 */
[----:B------:R-:W-:Y:S02]  /*0800*/  SHF.R.U32.HI R17, RZ, 0x1f, R16 ;  /* 0x0000001fff117819 */ /* 0x000fe40000011610 */
[----:B------:R-:W-:Y:S02]  /*0810*/  LEA.HI.SX32 R15, R14, R15, 0x18 ;  /* 0x0000000f0e0f7211 */ /* 0x000fe400078fc2ff */
[----:B------:R-:W-:Y:S02]  /*0820*/  LEA.HI.SX32 R17, R16, R17, 0x18 ;  /* 0x0000001110117211 */ /* 0x000fe400078fc2ff */
[----:B------:R-:W-:Y:S02]  /*0830*/  SHF.R.U32.HI R19, RZ, 0x1f, R18 ;  /* 0x0000001fff137819 */ /* 0x000fe40000011612 */
[----:B------:R-:W-:Y:S02]  /*0840*/  I2FP.F32.S32 R15, R15 ;  /* 0x0000000f000f7245 */ /* 0x000fe40000201400 */
[----:B------:R-:W-:-:S02]  /*0850*/  I2FP.F32.S32 R8, R8 ;  /* 0x0000000800087245 */ /* 0x000fc40000201400 */
[----:B------:R-:W-:Y:S02]  /*0860*/  LEA.HI.SX32 R19, R18, R19, 0x18 ;  /* 0x0000001312137211 */ /* 0x000fe400078fc2ff */
[----:B------:R-:W-:Y:S01]  /*0870*/  I2FP.F32.S32 R17, R17 ;  /* 0x0000001100117245 */ /* 0x000fe20000201400 */
[----:B------:R-:W-:Y:S01]  /*0880*/  FADD R8, R8, R15 ;  /* 0x0000000f08087221 */ /* 0x000fe20000000000 */
[----:B------:R-:W-:-:S03]  /*0890*/  I2FP.F32.S32 R19, R19 ;  /* 0x0000001300137245 */ /* 0x000fc60000201400 */
[----:B------:R-:W-:Y:S01]  /*08a0*/  FADD R8, R8, R17 ;  /* 0x0000001108087221 */ /* 0x000fe20000000000 */
[----:B------:R-:W-:-:S03]  /*08b0*/  MOV R16, UR8 ;  /* 0x0000000800107c02 */ /* 0x000fc60008000f00 */
[----:B------:R-:W-:Y:S01]  /*08c0*/  FADD R18, R8, R19 ;  /* 0x0000001308127221 */ /* 0x000fe20000000000 */
[----:B------:R-:W-:Y:S01]  /*08d0*/  MOV R8, RZ ;  /* 0x000000ff00087202 */ /* 0x000fe20000000f00 */
[----:B------:R-:W-:Y:S02]  /*08e0*/  IMAD.U32 R17, RZ, RZ, UR7 ;  /* 0x00000007ff117e24 */ /* 0x000fe4000f8e00ff */
[----:B------:R-:W-:Y:S02]  /*08f0*/  IMAD.MOV.U32 R14, RZ, RZ, RZ ;  /* 0x000000ffff0e7224 */ /* 0x000fe400078e00ff */
[----:B-----5:R-:W-:Y:S02]  /*0900*/  IMAD R29, R28, R21, RZ ;  /* 0x000000151c1d7224 */ /* 0x020fe400078e02ff */
[----:B------:R-:W-:Y:S02]  /*0910*/  IMAD.MOV.U32 R28, RZ, RZ, RZ ;  /* 0x000000ffff1c7224 */ /* 0x000fe400078e00ff */
[----:B--2---:R-:W-:-:S02]  /*0920*/  IMAD R9, R26, R9, RZ ;  /* 0x000000091a097224 */ /* 0x004fc400078e02ff */
[----:B------:R-:W-:Y:S01]  /*0930*/  IMAD.HI R19, R29, -0xff0ff0f, R28 ;  /* 0xf00f00f11d137827 */ /* 0x000fe200078e021c */
[----:B------:R-:W2:Y:S03]  /*0940*/  LDG.E R26, desc[UR18][R10.64] ;  /* 0x000000120a1a7981 */ /* 0x000ea6000c1e1900 */
[----:B---3--:R-:W-:Y:S02]  /*0950*/  IMAD R15, R22, R7, RZ ;  /* 0x00000007160f7224 */ /* 0x008fe400078e02ff */
[----:B------:R-:W-:-:S04]  /*0960*/  IMAD.HI R7, R9, -0xff0ff0f, R8 ;  /* 0xf00f00f109077827 */ /* 0x000fc800078e0208 */
[----:B------:R-:W-:Y:S02]  /*0970*/  IMAD R9, R27, R23, RZ ;  /* 0x000000171b097224 */ /* 0x000fe400078e02ff */
[----:B------:R-:W-:Y:S01]  /*0980*/  IMAD.WIDE R28, R20, 0x4, R16 ;  /* 0x00000004141c7825 */ /* 0x000fe200078e0210 */
[----:B------:R-:W-:Y:S01]  /*0990*/  SHF.R.U32.HI R16, RZ, 0x1f, R19 ;  /* 0x0000001fff107819 */ /* 0x000fe20000011613 */
[----:B------:R-:W3:Y:S02]  /*09a0*/  LDG.E R17, desc[UR18][R10.64+0xc] ;  /* 0x00000c120a117981 */ /* 0x000ee4000c1e1900 */
[----:B------:R-:W-:Y:S01]  /*09b0*/  IMAD.HI R22, R9, -0xff0ff0f, R8 ;  /* 0xf00f00f109167827 */ /* 0x000fe200078e0208 */
[----:B------:R-:W-:Y:S01]  /*09c0*/  SHF.R.U32.HI R24, RZ, 0x1f, R7 ;  /* 0x0000001fff187819 */ /* 0x000fe20000011607 */
[----:B------:R-:W2:Y:S02]  /*09d0*/  LDG.E R23, desc[UR18][R28.64] ;  /* 0x000000121c177981 */ /* 0x000ea4000c1e1900 */
[----:B------:R-:W-:-:S02]  /*09e0*/  IMAD.HI R14, R15, -0xff0ff0f, R14 ;  /* 0xf00f00f10f0e7827 */ /* 0x000fc400078e020e */
[----:B------:R-:W4:Y:S04]  /*09f0*/  LDG.E R8, desc[UR18][R10.64+0x8] ;  /* 0x000008120a087981 */ /* 0x000f28000c1e1900 */
[----:B------:R-:W4:Y:S01]  /*0a00*/  LDG.E R9, desc[UR18][R28.64+0x8] ;  /* 0x000008121c097981 */ /* 0x000f22000c1e1900 */
[----:B------:R-:W-:-:S03]  /*0a10*/  LEA.HI.SX32 R16, R19, R16, 0x18 ;  /* 0x0000001013107211 */ /* 0x000fc600078fc2ff */
[----:B------:R-:W5:Y:S04]  /*0a20*/  LDG.E R15, desc[UR18][R10.64+0x4] ;  /* 0x000004120a0f7981 */ /* 0x000f68000c1e1900 */
[----:B------:R-:W5:Y:S01]  /*0a30*/  LDG.E R21, desc[UR18][R28.64+0x4] ;  /* 0x000004121c157981 */ /* 0x000f62000c1e1900 */
[----:B------:R-:W-:-:S03]  /*0a40*/  LEA.HI.SX32 R19, R7, R24, 0x18 ;  /* 0x0000001807137211 */ /* 0x000fc600078fc2ff */
[----:B------:R-:W3:Y:S01]  /*0a50*/  LDG.E R24, desc[UR18][R28.64+0xc] ;  /* 0x00000c121c187981 */ /* 0x000ee2000c1e1900 */
[----:B------:R-:W-:Y:S02]  /*0a60*/  I2FP.F32.S32 R7, R16 ;  /* 0x0000001000077245 */ /* 0x000fe40000201400 */
[----:B------:R-:W-:Y:S02]  /*0a70*/  SHF.R.U32.HI R25, RZ, 0x1f, R14 ;  /* 0x0000001fff197819 */ /* 0x000fe4000001160e */
[----:B------:R-:W-:Y:S01]  /*0a80*/  I2FP.F32.S32 R16, R19 ;  /* 0x0000001300107245 */ /* 0x000fe20000201400 */
[----:B------:R-:W-:Y:S01]  /*0a90*/  FADD R7, R18, R7 ;  /* 0x0000000712077221 */ /* 0x000fe20000000000 */
[----:B------:R-:W-:-:S03]  /*0aa0*/  LEA.HI.SX32 R25, R14, R25, 0x18 ;  /* 0x000000190e197211 */ /* 0x000fc600078fc2ff */
[----:B------:R-:W-:Y:S01]  /*0ab0*/  FADD R7, R7, R16 ;  /* 0x0000001007077221 */ /* 0x000fe20000000000 */
[----:B------:R-:W-:Y:S01]  /*0ac0*/  I2FP.F32.S32 R14, R25 ;  /* 0x00000019000e7245 */ /* 0x000fe20000201400 */
[----:B------:R-:W3:Y:S01]  /*0ad0*/  LDG.E R16, desc[UR18][R28.64+0x10] ;  /* 0x000010121c107981 */ /* 0x000ee2000c1e1900 */
[----:B------:R-:W-:Y:S02]  /*0ae0*/  SHF.R.U32.HI R25, RZ, 0x1f, R22 ;  /* 0x0000001fff197819 */ /* 0x000fe40000011616 */
[----:B------:R-:W-:Y:S02]  /*0af0*/  MOV R18, RZ ;  /* 0x000000ff00127202 */ /* 0x000fe40000000f00 */
[----:B------:R-:W-:Y:S01]  /*0b00*/  LEA.HI.SX32 R22, R22, R25, 0x18 ;  /* 0x0000001916167211 */ /* 0x000fe200078fc2ff */
[----:B--2---:R-:W-:Y:S02]  /*0b10*/  IMAD R19, R26, R23, RZ ;  /* 0x000000171a137224 */ /* 0x004fe400078e02ff */
[----:B------:R-:W-:Y:S01]  /*0b20*/  FADD R26, R7, R14 ;  /* 0x0000000e071a7221 */ /* 0x000fe20000000000 */
[----:B------:R-:W-:-:S02]  /*0b30*/  IMAD.MOV.U32 R14, RZ, RZ, RZ ;  /* 0x000000ffff0e7224 */ /* 0x000fc400078e00ff */
[----:B----4-:R-:W-:Y:S01]  /*0b40*/  IMAD R9, R8, R9, RZ ;  /* 0x0000000908097224 */ /* 0x010fe200078e02ff */
[----:B------:R-:W-:Y:S01]  /*0b50*/  MOV R8, RZ ;  /* 0x000000ff00087202 */ /* 0x000fe20000000f00 */
[----:B-----5:R-:W-:Y:S02]  /*0b60*/  IMAD R15, R15, R21, RZ ;  /* 0x000000150f0f7224 */ /* 0x020fe400078e02ff */
[----:B------:R-:W-:Y:S02]  /*0b70*/  IMAD.MOV.U32 R21, RZ, RZ, 0x4 ;  /* 0x00000004ff157424 */ /* 0x000fe400078e00ff */
[----:B------:R-:W-:-:S04]  /*0b80*/  IMAD.HI R25, R15, -0xff0ff0f, R14 ;  /* 0xf00f00f10f197827 */ /* 0x000fc800078e020e */
[----:B------:R-:W-:Y:S01]  /*0b90*/  IMAD.HI R7, R9, -0xff0ff0f, R8 ;  /* 0xf00f00f109077827 */ /* 0x000fe200078e0208 */
[----:B------:R-:W-:-:S03]  /*0ba0*/  MOV R8, UR15 ;  /* 0x0000000f00087c02 */ /* 0x000fc60008000f00 */
[----:B---3--:R-:W-:Y:S02]  /*0bb0*/  IMAD R15, R17, R24, RZ ;  /* 0x00000018110f7224 */ /* 0x008fe400078e02ff */
[----:B------:R-:W-:Y:S01]  /*0bc0*/  IMAD.U32 R9, RZ, RZ, UR14 ;  /* 0x0000000eff097e24 */ /* 0x000fe2000f8e00ff */
[----:B------:R-:W2:Y:S01]  /*0bd0*/  LDG.E R17, desc[UR18][R10.64+0x10] ;  /* 0x000010120a117981 */ /* 0x000ea2000c1e1900 */
[----:B------:R-:W-:-:S03]  /*0be0*/  IMAD.WIDE R20, R20, R21, UR4 ;  /* 0x0000000414147e25 */ /* 0x000fc6000f8e0215 */
[----:B------:R-:W3:Y:S01]  /*0bf0*/  LDG.E R28, desc[UR18][R8.64+0x10] ;  /* 0x00001012081c7981 */ /* 0x000ee2000c1e1900 */
[----:B------:R-:W-:-:S03]  /*0c00*/  IMAD.HI R23, R19, -0xff0ff0f, R18 ;  /* 0xf00f00f113177827 */ /* 0x000fc600078e0212 */
[----:B------:R-:W4:Y:S01]  /*0c10*/  LDG.E R27, desc[UR18][R20.64] ;  /* 0x00000012141b7981 */ /* 0x000f22000c1e1900 */
[----:B------:R-:W-:-:S03]  /*0c20*/  IMAD.HI R24, R15, -0xff0ff0f, R14 ;  /* 0xf00f00f10f187827 */ /* 0x000fc600078e020e */
[----:B------:R-:W4:Y:S04]  /*0c30*/  LDG.E R14, desc[UR18][R8.64] ;  /* 0x00000012080e7981 */ /* 0x000f28000c1e1900 */
[----:B------:R-:W5:Y:S04]  /*0c40*/  LDG.E R18, desc[UR18][R8.64+0x4] ;  /* 0x0000041208127981 */ /* 0x000f68000c1e1900 */
[----:B------:R-:W5:Y:S01]  /*0c50*/  LDG.E R19, desc[UR18][R20.64+0x4] ;  /* 0x0000041214137981 */ /* 0x000f62000c1e1900 */
[----:B------:R-:W-:-:S05]  /*0c60*/  I2FP.F32.S32 R15, R22 ;  /* 0x00000016000f7245 */ /* 0x000fca0000201400 */
[----:B------:R-:W-:Y:S01]  /*0c70*/  FADD R22, R26, R15 ;  /* 0x0000000f1a167221 */ /* 0x000fe20000000000 */
[----:B------:R-:W-:-:S04]  /*0c80*/  SHF.R.U32.HI R26, RZ, 0x1f, R23 ;  /* 0x0000001fff1a7819 */ /* 0x000fc80000011617 */
[----:B------:R-:W-:Y:S02]  /*0c90*/  LEA.HI.SX32 R23, R23, R26, 0x18 ;  /* 0x0000001a17177211 */ /* 0x000fe400078fc2ff */
[----:B------:R-:W3:Y:S01]  /*0ca0*/  LDG.E R26, desc[UR18][R8.64+0x8] ;  /* 0x00000812081a7981 */ /* 0x000ee2000c1e1900 */
[----:B--2---:R-:W-:Y:S01]  /*0cb0*/  IMAD R15, R17, R16, RZ ;  /* 0x00000010110f7224 */ /* 0x004fe200078e02ff */
[----:B------:R-:W-:-:S04]  /*0cc0*/  SHF.R.U32.HI R16, RZ, 0x1f, R25 ;  /* 0x0000001fff107819 */ /* 0x000fc80000011619 */
[----:B------:R-:W-:Y:S01]  /*0cd0*/  LEA.HI.SX32 R25, R25, R16, 0x18 ;  /* 0x0000001019197211 */ /* 0x000fe200078fc2ff */
[----:B------:R-:W-:Y:S02]  /*0ce0*/  IMAD.MOV.U32 R16, RZ, RZ, RZ ;  /* 0x000000ffff107224 */ /* 0x000fe400078e00ff */
[----:B----4-:R-:W-:Y:S01]  /*0cf0*/  IMAD R17, R14, R27, RZ ;  /* 0x0000001b0e117224 */ /* 0x010fe200078e02ff */
[----:B------:R-:W-:Y:S01]  /*0d00*/  MOV R14, RZ ;  /* 0x000000ff000e7202 */ /* 0x000fe20000000f00 */
[----:B------:R-:W2:Y:S01]  /*0d10*/  LDG.E R27, desc[UR18][R20.64+0x10] ;  /* 0x00001012141b7981 */ /* 0x000ea2000c1e1900 */
[----:B-----5:R-:W-:Y:S01]  /*0d20*/  IMAD R19, R18, R19, RZ ;  /* 0x0000001312137224 */ /* 0x020fe200078e02ff */
[----:B------:R-:W-:Y:S02]  /*0d30*/  MOV R18, RZ ;  /* 0x000000ff00127202 */ /* 0x000fe40000000f00 */
[----:B------:R-:W-:Y:S02]  /*0d40*/  IMAD.HI R14, R15, -0xff0ff0f, R14 ;  /* 0xf00f00f10f0e7827 */ /* 0x000fe400078e020e */
[----:B------:R-:W3:Y:S02]  /*0d50*/  LDG.E R15, desc[UR18][R20.64+0x8] ;  /* 0x00000812140f7981 */ /* 0x000ee4000c1e1900 */
[----:B------:R-:W-:-:S02]  /*0d60*/  IMAD.HI R16, R17, -0xff0ff0f, R16 ;  /* 0xf00f00f111107827 */ /* 0x000fc400078e0210 */
[----:B------:R-:W4:Y:S02]  /*0d70*/  LDG.E R17, desc[UR18][R20.64+0xc] ;  /* 0x00000c1214117981 */ /* 0x000f24000c1e1900 */
[----:B------:R-:W-:Y:S02]  /*0d80*/  IMAD.HI R19, R19, -0xff0ff0f, R18 ;  /* 0xf00f00f113137827 */ /* 0x000fe400078e0212 */
[----:B------:R0:W4:Y:S01]  /*0d90*/  LDG.E R18, desc[UR18][R8.64+0xc] ;  /* 0x00000c1208127981 */ /* 0x000122000c1e1900 */
[----:B------:R-:W-:Y:S02]  /*0da0*/  I2FP.F32.S32 R23, R23 ;  /* 0x0000001700177245 */ /* 0x000fe40000201400 */
[----:B------:R-:W-:-:S03]  /*0db0*/  I2FP.F32.S32 R25, R25 ;  /* 0x0000001900197245 */ /* 0x000fc60000201400 */
[----:B------:R-:W-:Y:S01]  /*0dc0*/  FADD R22, R22, R23 ;  /* 0x0000001716167221 */ /* 0x000fe20000000000 */
[----:B------:R-:W-:-:S03]  /*0dd0*/  SHF.R.U32.HI R23, RZ, 0x1f, R7 ;  /* 0x0000001fff177819 */ /* 0x000fc60000011607 */
[----:B------:R-:W-:Y:S01]  /*0de0*/  FADD R22, R22, R25 ;  /* 0x0000001916167221 */ /* 0x000fe20000000000 */
[----:B------:R-:W-:Y:S02]  /*0df0*/  SHF.R.U32.HI R25, RZ, 0x1f, R24 ;  /* 0x0000001fff197819 */ /* 0x000fe40000011618 */
[----:B------:R-:W-:Y:S02]  /*0e00*/  LEA.HI.SX32 R23, R7, R23, 0x18 ;  /* 0x0000001707177211 */ /* 0x000fe400078fc2ff */
[----:B------:R-:W-:Y:S02]  /*0e10*/  LEA.HI.SX32 R25, R24, R25, 0x18 ;  /* 0x0000001918197211 */ /* 0x000fe400078fc2ff */
[----:B------:R-:W-:Y:S02]  /*0e20*/  SHF.R.U32.HI R7, RZ, 0x1f, R14 ;  /* 0x0000001fff077819 */ /* 0x000fe4000001160e */
[----:B------:R-:W-:Y:S02]  /*0e30*/  I2FP.F32.S32 R23, R23 ;  /* 0x0000001700177245 */ /* 0x000fe40000201400 */
[----:B------:R-:W-:-:S02]  /*0e40*/  LEA.HI.SX32 R7, R14, R7, 0x18 ;  /* 0x000000070e077211 */ /* 0x000fc400078fc2ff */
[----:B------:R-:W-:Y:S01]  /*0e50*/  I2FP.F32.S32 R25, R25 ;  /* 0x0000001900197245 */ /* 0x000fe20000201400 */
[----:B------:R-:W-:Y:S01]  /*0e60*/  FADD R22, R22, R23 ;  /* 0x0000001716167221 */ /* 0x000fe20000000000 */
[----:B------:R-:W-:Y:S02]  /*0e70*/  USHF.R.S32.HI UR6, URZ, 0x1f, UR24 ;  /* 0x0000001fff067899 */ /* 0x000fe40008011418 */
[----:B0-----:R-:W-:Y:S02]  /*0e80*/  IADD3 R8, P0, PT, R20, UR24, RZ ;  /* 0x0000001814087c10 */ /* 0x001fe4000ff1e0ff */
[----:B------:R-:W-:Y:S01]  /*0e90*/  I2FP.F32.S32 R14, R7 ;  /* 0x00000007000e7245 */ /* 0x000fe20000201400 */
[----:B------:R-:W-:Y:S01]  /*0ea0*/  FADD R7, R22, R25 ;  /* 0x0000001916077221 */ /* 0x000fe20000000000 */
[----:B------:R-:W-:Y:S01]  /*0eb0*/  UIADD3 UR10, UP0, UPT, UR15, UR24, URZ ;  /* 0x000000180f0a7290 */ /* 0x000fe2000ff1e0ff */
[----:B------:R-:W-:Y:S02]  /*0ec0*/  IADD3.X R9, PT, PT, R21, UR6, RZ, P0, !PT ;  /* 0x0000000615097c10 */ /* 0x000fe400087fe4ff */
[----:B------:R-:W-:Y:S01]  /*0ed0*/  SHF.R.U32.HI R21, RZ, 0x1f, R16 ;  /* 0x0000001fff157819 */ /* 0x000fe20000011610 */
[----:B------:R-:W-:Y:S01]  /*0ee0*/  FADD R7, R7, R14 ;  /* 0x0000000e07077221 */ /* 0x000fe20000000000 */
[----:B------:R-:W-:Y:S01]  /*0ef0*/  SHF.R.U32.HI R14, RZ, 0x1f, R19 ;  /* 0x0000001fff0e7819 */ /* 0x000fe20000011613 */
[----:B------:R-:W-:Y:S01]  /*0f00*/  UIADD3.X UR6, UPT, UPT, UR6, UR14, URZ, UP0, !UPT ;  /* 0x0000000e06067290 */ /* 0x000fe200087fe4ff */
[----:B------:R-:W-:-:S02]  /*0f10*/  LEA.HI.SX32 R20, R16, R21, 0x18 ;  /* 0x0000001510147211 */ /* 0x000fc400078fc2ff */
[----:B------:R-:W-:Y:S01]  /*0f20*/  LEA.HI.SX32 R21, R19, R14, 0x18 ;  /* 0x0000000e13157211 */ /* 0x000fe200078fc2ff */
[----:B------:R-:W-:Y:S02]  /*0f30*/  IMAD.U32 R16, RZ, RZ, UR10 ;  /* 0x0000000aff107e24 */ /* 0x000fe4000f8e00ff */
[----:B------:R-:W-:Y:S01]  /*0f40*/  IMAD.MOV.U32 R14, RZ, RZ, RZ ;  /* 0x000000ffff0e7224 */ /* 0x000fe200078e00ff */
[----:B------:R-:W-:-:S05]  /*0f50*/  I2FP.F32.S32 R20, R20 ;  /* 0x0000001400147245 */ /* 0x000fca0000201400 */
[----:B------:R-:W-:Y:S01]  /*0f60*/  FADD R25, R7, R20 ;  /* 0x0000001407197221 */ /* 0x000fe20000000000 */
[----:B---3--:R-:W-:Y:S02]  /*0f70*/  IMAD R15, R26, R15, RZ ;  /* 0x0000000f1a0f7224 */ /* 0x008fe400078e02ff */
[----:B----4-:R-:W-:Y:S01]  /*0f80*/  IMAD R19, R18, R17, RZ ;  /* 0x0000001112137224 */ /* 0x010fe200078e02ff */
[----:B------:R-:W-:Y:S02]  /*0f90*/  MOV R17, UR6 ;  /* 0x0000000600117c02 */ /* 0x000fe40008000f00 */
[----:B------:R-:W-:Y:S01]  /*0fa0*/  MOV R18, RZ ;  /* 0x000000ff00127202 */ /* 0x000fe20000000f00 */
[----:B------:R-:W-:Y:S02]  /*0fb0*/  IMAD.HI R14, R15, -0xff0ff0f, R14 ;  /* 0xf00f00f10f0e7827 */ /* 0x000fe400078e020e */
[----:B------:R-:W3:Y:S02]  /*0fc0*/  LDG.E R22, desc[UR18][R16.64] ;  /* 0x0000001210167981 */ /* 0x000ee4000c1e1900 */
[----:B------:R-:W-:-:S02]  /*0fd0*/  IMAD.HI R18, R19, -0xff0ff0f, R18 ;  /* 0xf00f00f113127827 */ /* 0x000fc400078e0212 */
[----:B------:R-:W3:Y:S04]  /*0fe0*/  LDG.E R15, desc[UR18][R8.64] ;  /* 0x00000012080f7981 */ /* 0x000ee8000c1e1900 */
[----:B------:R-:W4:Y:S04]  /*0ff0*/  LDG.E R24, desc[UR18][R16.64+0x4] ;  /* 0x0000041210187981 */ /* 0x000f28000c1e1900 */
[----:B------:R-:W4:Y:S01]  /*1000*/  LDG.E R19, desc[UR18][R8.64+0x4] ;  /* 0x0000041208137981 */ /* 0x000f22000c1e1900 */
[----:B--2---:R-:W-:Y:S01]  /*1010*/  IMAD R29, R28, R27, RZ ;  /* 0x0000001b1c1d7224 */ /* 0x004fe200078e02ff */
[----:B------:R-:W-:Y:S01]  /*1020*/  SHF.R.U32.HI R23, RZ, 0x1f, R14 ;  /* 0x0000001fff177819 */ /* 0x000fe2000001160e */
[----:B------:R-:W-:Y:S01]  /*1030*/  IMAD.MOV.U32 R28, RZ, RZ, RZ ;  /* 0x000000ffff1c7224 */ /* 0x000fe200078e00ff */
[----:B------:R-:W-:Y:S01]  /*1040*/  I2FP.F32.S32 R26, R21 ;  /* 0x00000015001a7245 */ /* 0x000fe20000201400 */
[----:B------:R-:W2:Y:S02]  /*1050*/  LDG.E R20, desc[UR18][R16.64+0x8] ;  /* 0x0000081210147981 */ /* 0x000ea4000c1e1900 */
[----:B------:R-:W-:Y:S01]  /*1060*/  IMAD.HI R28, R29, -0xff0ff0f, R28 ;  /* 0xf00f00f11d1c7827 */ /* 0x000fe200078e021c */
[----:B------:R-:W-:Y:S01]  /*1070*/  SHF.R.U32.HI R29, RZ, 0x1f, R18 ;  /* 0x0000001fff1d7819 */ /* 0x000fe20000011612 */
[----:B------:R-:W5:Y:S01]  /*1080*/  LDG.E R7, desc[UR18][R16.64+0xc] ;  /* 0x00000c1210077981 */ /* 0x000f62000c1e1900 */
[----:B------:R-:W-:-:S03]  /*1090*/  LEA.HI.SX32 R27, R14, R23, 0x18 ;  /* 0x000000170e1b7211 */ /* 0x000fc600078fc2ff */
[----:B------:R-:W2:Y:S01]  /*10a0*/  LDG.E R23, desc[UR18][R8.64+0x8] ;  /* 0x0000081208177981 */ /* 0x000ea2000c1e1900 */
[----:B------:R-:W-:Y:S01]  /*10b0*/  LEA.HI.SX32 R14, R18, R29, 0x18 ;  /* 0x0000001d120e7211 */ /* 0x000fe200078fc2ff */
[----:B------:R-:W-:Y:S02]  /*10c0*/  FADD R25, R25, R26 ;  /* 0x0000001a19197221 */ /* 0x000fe40000000000 */
[----:B------:R-:W5:Y:S04]  /*10d0*/  LDG.E R18, desc[UR18][R8.64+0xc] ;  /* 0x00000c1208127981 */ /* 0x000f68000c1e1900 */
[----:B------:R0:W5:Y:S04]  /*10e0*/  LDG.E R21, desc[UR18][R16.64+0x10] ;  /* 0x0000101210157981 */ /* 0x000168000c1e1900 */
[----:B------:R1:W5:Y:S01]  /*10f0*/  LDG.E R26, desc[UR18][R8.64+0x10] ;  /* 0x00001012081a7981 */ /* 0x000362000c1e1900 */
[----:B------:R-:W-:-:S02]  /*1100*/  I2FP.F32.S32 R27, R27 ;  /* 0x0000001b001b7245 */ /* 0x000fc40000201400 */
[----:B0-----:R-:W-:-:S04]  /*1110*/  SHF.R.U32.HI R17, RZ, 0x1f, R28 ;  /* 0x0000001fff117819 */ /* 0x001fc8000001161c */
[----:B------:R-:W-:Y:S02]  /*1120*/  LEA.HI.SX32 R28, R28, R17, 0x18 ;  /* 0x000000111c1c7211 */ /* 0x000fe400078fc2ff */
[----:B------:R-:W-:Y:S02]  /*1130*/  I2FP.F32.S32 R17, R14 ;  /* 0x0000000e00117245 */ /* 0x000fe40000201400 */
[----:B------:R-:W-:Y:S01]  /*1140*/  MOV R14, RZ ;  /* 0x000000ff000e7202 */ /* 0x000fe20000000f00 */
[----:B------:R-:W-:Y:S01]  /*1150*/  FADD R16, R25, R27 ;  /* 0x0000001b19107221 */ /* 0x000fe20000000000 */
[----:B------:R-:W-:Y:S02]  /*1160*/  VIADD R3, R3, 0x200 ;  /* 0x0000020003037836 */ /* 0x000fe40000000000 */
[----:B---3--:R-:W-:Y:S02]  /*1170*/  IMAD R15, R22, R15, RZ ;  /* 0x0000000f160f7224 */ /* 0x008fe400078e02ff */
[----:B----4-:R-:W-:-:S02]  /*1180*/  IMAD R25, R24, R19, RZ ;  /* 0x0000001318197224 */ /* 0x010fc400078e02ff */
[----:B------:R-:W-:Y:S01]  /*1190*/  IMAD.HI R19, R15, -0xff0ff0f, R14 ;  /* 0xf00f00f10f137827 */ /* 0x000fe200078e020e */
[----:B------:R-:W-:-:S03]  /*11a0*/  I2FP.F32.S32 R15, R28 ;  /* 0x0000001c000f7245 */ /* 0x000fc60000201400 */
[----:B------:R-:W-:Y:S01]  /*11b0*/  FADD R14, R16, R17 ;  /* 0x00000011100e7221 */ /* 0x000fe20000000000 */
[----:B-1----:R-:W-:Y:S01]  /*11c0*/  SHF.R.U32.HI R8, RZ, 0x1f, R19 ;  /* 0x0000001fff087819 */ /* 0x002fe20000011613 */
[----:B------:R-:W-:Y:S02]  /*11d0*/  IMAD.MOV.U32 R24, RZ, RZ, RZ ;  /* 0x000000ffff187224 */ /* 0x000fe400078e00ff */
[----:B------:R-:W-:Y:S01]  /*11e0*/  FADD R14, R14, R15 ;  /* 0x0000000f0e0e7221 */ /* 0x000fe20000000000 */
[----:B------:R-:W-:Y:S01]  /*11f0*/  LEA.HI.SX32 R15, R19, R8, 0x18 ;  /* 0x00000008130f7211 */ /* 0x000fe200078fc2ff */
[----:B------:R-:W-:Y:S01]  /*1200*/  IMAD.HI R24, R25, -0xff0ff0f, R24 ;  /* 0xf00f00f119187827 */ /* 0x000fe200078e0218 */
[----:B------:R-:W-:-:S03]  /*1210*/  MOV R8, RZ ;  /* 0x000000ff00087202 */ /* 0x000fc60000000f00 */
[----:B--2---:R-:W-:Y:S02]  /*1220*/  IMAD R9, R20, R23, RZ ;  /* 0x0000001714097224 */ /* 0x004fe400078e02ff */
[----:B-----5:R-:W-:Y:S01]  /*1230*/  IMAD R19, R7, R18, RZ ;  /* 0x0000001207137224 */ /* 0x020fe200078e02ff */
[----:B------:R-:W-:Y:S01]  /*1240*/  SHF.R.U32.HI R7, RZ, 0x1f, R24 ;  /* 0x0000001fff077819 */ /* 0x000fe20000011618 */
[----:B------:R-:W-:-:S04]  /*1250*/  IMAD.HI R8, R9, -0xff0ff0f, R8 ;  /* 0xf00f00f109087827 */ /* 0x000fc800078e0208 */
[----:B------:R-:W-:Y:S02]  /*1260*/  IMAD.MOV.U32 R18, RZ, RZ, RZ ;  /* 0x000000ffff127224 */ /* 0x000fe400078e00ff */
[----:B------:R-:W-:Y:S01]  /*1270*/  IMAD R27, R21, R26, RZ ;  /* 0x0000001a151b7224 */ /* 0x000fe200078e02ff */
[----:B------:R-:W-:Y:S01]  /*1280*/  MOV R26, RZ ;  /* 0x000000ff001a7202 */ /* 0x000fe20000000f00 */
[----:B------:R-:W-:Y:S01]  /*1290*/  IMAD.HI R18, R19, -0xff0ff0f, R18 ;  /* 0xf00f00f113127827 */ /* 0x000fe200078e0212 */
[----:B------:R-:W-:Y:S02]  /*12a0*/  LEA.HI.SX32 R7, R24, R7, 0x18 ;  /* 0x0000000718077211 */ /* 0x000fe400078fc2ff */
[----:B------:R-:W-:Y:S02]  /*12b0*/  SHF.R.U32.HI R9, RZ, 0x1f, R8 ;  /* 0x0000001fff097819 */ /* 0x000fe40000011608 */
[----:B------:R-:W-:Y:S01]  /*12c0*/  I2FP.F32.S32 R15, R15 ;  /* 0x0000000f000f7245 */ /* 0x000fe20000201400 */
[----:B------:R-:W-:Y:S01]  /*12d0*/  IMAD.HI R26, R27, -0xff0ff0f, R26 ;  /* 0xf00f00f11b1a7827 */ /* 0x000fe200078e021a */
[----:B------:R-:W-:-:S02]  /*12e0*/  SHF.R.U32.HI R17, RZ, 0x1f, R18 ;  /* 0x0000001fff117819 */ /* 0x000fc40000011612 */
[----:B------:R-:W-:Y:S01]  /*12f0*/  LEA.HI.SX32 R9, R8, R9, 0x18 ;  /* 0x0000000908097211 */ /* 0x000fe200078fc2ff */
[----:B------:R-:W-:Y:S01]  /*1300*/  FADD R14, R14, R15 ;  /* 0x0000000f0e0e7221 */ /* 0x000fe20000000000 */
[----:B------:R-:W-:Y:S02]  /*1310*/  I2FP.F32.S32 R7, R7 ;  /* 0x0000000700077245 */ /* 0x000fe40000201400 */
[----:B------:R-:W-:Y:S02]  /*1320*/  LEA.HI.SX32 R17, R18, R17, 0x18 ;  /* 0x0000001112117211 */ /* 0x000fe400078fc2ff */
[----:B------:R-:W-:Y:S01]  /*1330*/  SHF.R.U32.HI R15, RZ, 0x1f, R26 ;  /* 0x0000001fff0f7819 */ /* 0x000fe2000001161a */
[----:B------:R-:W-:Y:S01]  /*1340*/  FADD R7, R14, R7 ;  /* 0x000000070e077221 */ /* 0x000fe20000000000 */
[----:B------:R-:W-:Y:S02]  /*1350*/  I2FP.F32.S32 R8, R9 ;  /* 0x0000000900087245 */ /* 0x000fe40000201400 */
[----:B------:R-:W-:-:S02]  /*1360*/  LEA.HI.SX32 R15, R26, R15, 0x18 ;  /* 0x0000000f1a0f7211 */ /* 0x000fc400078fc2ff */
[----:B------:R-:W-:Y:S01]  /*1370*/  I2FP.F32.S32 R14, R17 ;  /* 0x00000011000e7245 */ /* 0x000fe20000201400 */
[----:B------:R-:W-:Y:S01]  /*1380*/  FADD R7, R7, R8 ;  /* 0x0000000807077221 */ /* 0x000fe20000000000 */
[----:B------:R-:W-:-:S03]  /*1390*/  I2FP.F32.S32 R8, R15 ;  /* 0x0000000f00087245 */ /* 0x000fc60000201400 */
[----:B------:R-:W-:-:S04]  /*13a0*/  FADD R7, R7, R14 ;  /* 0x0000000e07077221 */ /* 0x000fc80000000000 */
[----:B------:R-:W-:-:S06]  /*13b0*/  FADD R7, R7, R8 ;  /* 0x0000000807077221 */ /* 0x000fcc0000000000 */
[----:B------:R-:W0:Y:S01]  /*13c0*/  F2I.TRUNC.NTZ R7, R7 ;  /* 0x0000000700077305 */ /* 0x000e22000020f100 */
[----:B------:R-:W-:Y:S01]  /*13d0*/  IMAD.MOV.U32 R8, RZ, RZ, R6 ;  /* 0x000000ffff087224 */ /* 0x000fe200078e0006 */
[----:B------:R-:W-:Y:S01]  /*13e0*/  MOV R9, R5 ;  /* 0x0000000500097202 */ /* 0x000fe20000000f00 */
[----:B------:R-:W-:-:S05]  /*13f0*/  VIADD R14, R2, 0x1fe ;  /* 0x000001fe020e7836 */ /* 0x000fca0000000000 */
[----:B------:R-:W-:Y:S01]  /*1400*/  ISETP.GE.AND P0, PT, R14, UR16, PT ;  /* 0x000000100e007c0c */ /* 0x000fe2000bf06270 */
[----:B0-----:R0:W-:Y:S01]  /*1410*/  STG.E desc[UR18][R8.64], R7 ;  /* 0x0000000708007986 */ /* 0x0011e2000c101912 */
[----:B------:R-:W-:Y:S02]  /*1420*/  IADD3 R6, P1, PT, R6, 0x800, RZ ;  /* 0x0000080006067810 */ /* 0x000fe40007f3e0ff */
[----:B------:R-:W-:Y:S02]  /*1430*/  IADD3 R2, PT, PT, R2, 0x200, RZ ;  /* 0x0000020002027810 */ /* 0x000fe40007ffe0ff */
[----:B------:R-:W-:-:S07]  /*1440*/  IADD3.X R5, PT, PT, RZ, R5, RZ, P1, !PT ;  /* 0x00000005ff057210 */ /* 0x000fce0000ffe4ff */
[----:B------:R-:W-:Y:S05]  /*1450*/  @!P0 BRA `(.L_x_1) ;  /* 0xffffffec00b48947 */ /* 0x000fea000383ffff */
[----:B------:R-:W-:Y:S05]  /*1460*/  BSYNC.RECONVERGENT B0 ;  /* 0x0000000000007941 */ /* 0x000fea0003800200 */
.L_x_0:
[----:B------:R-:W-:Y:S05]  /*1470*/  EXIT ;  /* 0x000000000000794d */ /* 0x000fea0003800000 */
.L_x_2:
[----:B------:R-:W-:-:S00]  /*1480*/  BRA `(.L_x_2) ;  /* 0xfffffffc00fc7947 */ /* 0x000fc0000383ffff */
[----:B------:R-:W-:-:S00]  /*1490*/  NOP ;  /* 0x0000000000007918 */ /* 0x000fc00000000000 */
        /* <DEDUP_REMOVED lines=14> */
.L_x_3:


//--------------------- .nv.shared._Z6kernelPiS_S_iiiii --------------------------
	.section	.nv.shared._Z6kernelPiS_S_iiiii,"aw",@nobits
	.sectionflags	@""
	.align	4
.nv.shared._Z6kernelPiS_S_iiiii:
	.zero		1028


//--------------------- .nv.shared.reserved.0     --------------------------
	.section	.nv.shared.reserved.0,"aw",@nobits
	.weak		__nv_reservedSMEM_offset_0_alias
	.size		__nv_reservedSMEM_offset_0_alias, 0, 64
	.other		__nv_reservedSMEM_offset_0_alias,@"STO_CUDA_RESERVED_SHARED STV_DEFAULT"
__nv_reservedSMEM_offset_0_alias:
	.zero		0
	.zero		64


//--------------------- .nv.constant0._Z6kernelPiS_S_iiiii --------------------------
	.section	.nv.constant0._Z6kernelPiS_S_iiiii,"a",@progbits
	.sectionflags	@""
	.align	4
.nv.constant0._Z6kernelPiS_S_iiiii:
	.zero		940


//--------------------- SYMBOLS --------------------------

	.type		.nv.reservedSmem.offset0,@object
	.size		.nv.reservedSmem.offset0,0x4
	.type		.nv.reservedSmem.cap,@object
	.size		.nv.reservedSmem.cap,0x4
